//
// Generated by NVIDIA NVVM Compiler
//
// Compiler Build ID: CL-36424714
// Cuda compilation tools, release 13.0, V13.0.88
// Based on NVVM 20.0.0
//

.version 9.0
.target sm_100
.address_size 64

	// .globl	_Z7indexerI15InitMultiStructJPiS1_S1_EEviiT_DpT0_

.visible .entry _Z7indexerI15InitMultiStructJPiS1_S1_EEviiT_DpT0_(
	.param .u32 _Z7indexerI15InitMultiStructJPiS1_S1_EEviiT_DpT0__param_0,
	.param .u32 _Z7indexerI15InitMultiStructJPiS1_S1_EEviiT_DpT0__param_1,
	.param .align 1 .b8 _Z7indexerI15InitMultiStructJPiS1_S1_EEviiT_DpT0__param_2[1],
	.param .u64 .ptr .align 1 _Z7indexerI15InitMultiStructJPiS1_S1_EEviiT_DpT0__param_3,
	.param .u64 .ptr .align 1 _Z7indexerI15InitMultiStructJPiS1_S1_EEviiT_DpT0__param_4,
	.param .u64 .ptr .align 1 _Z7indexerI15InitMultiStructJPiS1_S1_EEviiT_DpT0__param_5
)
{
	.reg .pred 	%p<2>;
	.reg .b32 	%r<7>;
	.reg .b64 	%rd<11>;

	ld.param.u32 	%r2, [_Z7indexerI15InitMultiStructJPiS1_S1_EEviiT_DpT0__param_1];
	ld.param.u64 	%rd1, [_Z7indexerI15InitMultiStructJPiS1_S1_EEviiT_DpT0__param_3];
	ld.param.u64 	%rd2, [_Z7indexerI15InitMultiStructJPiS1_S1_EEviiT_DpT0__param_4];
	ld.param.u64 	%rd3, [_Z7indexerI15InitMultiStructJPiS1_S1_EEviiT_DpT0__param_5];
	mov.u32 	%r3, %tid.x;
	mov.u32 	%r4, %ctaid.x;
	mov.u32 	%r5, %ntid.x;
	mad.lo.s32 	%r1, %r4, %r5, %r3;
	setp.ge.s32 	%p1, %r1, %r2;
	@%p1 bra 	$L__BB0_2;
	cvta.to.global.u64 	%rd4, %rd1;
	cvta.to.global.u64 	%rd5, %rd2;
	cvta.to.global.u64 	%rd6, %rd3;
	mul.wide.s32 	%rd7, %r1, 4;
	add.s64 	%rd8, %rd4, %rd7;
	mov.b32 	%r6, 0;
	st.global.u32 	[%rd8], %r6;
	add.s64 	%rd9, %rd5, %rd7;
	st.global.u32 	[%rd9], %r1;
	add.s64 	%rd10, %rd6, %rd7;
	st.global.u32 	[%rd10], %r1;
$L__BB0_2:
	ret;

}


// ===== COMPILED SASS (sm_100) =====

	.target	sm_100

	.elftype	@"ET_EXEC"


//--------------------- .note.nv.tkinfo           --------------------------
	.section	.note.nv.tkinfo,"",@"SHT_NOTE"
	.sectionflags	@"SHF_NOTE_NV_TKINFO"
	.tkinfo
        /*0018*/ 	.word	0x00000002
        /*0030*/ 	.string	""
        /*0030*/ 	.string	"ptxas"
        /*0030*/ 	.string	"Cuda compilation tools, release 13.0, V13.0.88"
        /*0030*/ 	.string	"Build cuda_13.0.r13.0/compiler.36424714_0"
        /*0030*/ 	.string	"-arch sm_100 -m 64 "



//--------------------- .note.nv.cuinfo           --------------------------
	.section	.note.nv.cuinfo,"",@"SHT_NOTE"
	.sectionflags	@"SHF_NOTE_NV_CUINFO"
        /*0018*/ 	.short	0x0002
        /*001a*/ 	.short	0x0064
        /*001c*/ 	.short	0x0082
	.zero		2


//--------------------- .nv.info                  --------------------------
	.section	.nv.info,"",@"SHT_CUDA_INFO"
	.align	4


	//----- nvinfo : EIATTR_REGCOUNT
	.align		4
        /*0000*/ 	.byte	0x04, 0x2f
        /*0002*/ 	.short	(.L_1 - .L_0)
	.align		4
.L_0:
        /*0004*/ 	.word	index@(_Z7indexerI15InitMultiStructJPiS1_S1_EEviiT_DpT0_)
        /*0008*/ 	.word	0x0000000c


	//----- nvinfo : EIATTR_FRAME_SIZE
	.align		4
.L_1:
        /*000c*/ 	.byte	0x04, 0x11
        /*000e*/ 	.short	(.L_3 - .L_2)
	.align		4
.L_2:
        /*0010*/ 	.word	index@(_Z7indexerI15InitMultiStructJPiS1_S1_EEviiT_DpT0_)
        /*0014*/ 	.word	0x00000000


	//----- nvinfo : EIATTR_MIN_STACK_SIZE
	.align		4
.L_3:
        /*0018*/ 	.byte	0x04, 0x12
        /*001a*/ 	.short	(.L_5 - .L_4)
	.align		4
.L_4:
        /*001c*/ 	.word	index@(_Z7indexerI15InitMultiStructJPiS1_S1_EEviiT_DpT0_)
        /*0020*/ 	.word	0x00000000
.L_5:


//--------------------- .nv.compat                --------------------------
	.section	.nv.compat,"",@"SHT_CUDA_COMPAT_INFO"
	.align	4
        /*0000*/ 	.byte	0x02, 0x09, 0x00, 0x00, 0x02, 0x02, 0x01, 0x00, 0x02, 0x05, 0x05, 0x00, 0x03, 0x07, 0x01, 0x01
        /*0010*/ 	.byte	0x02, 0x03, 0x00, 0x00, 0x02, 0x06, 0x01, 0x00, 0x04, 0x0b, 0x08, 0x00, 0x09, 0x00, 0x00, 0x00
        /*0020*/ 	.byte	0x00, 0x00, 0x00, 0x00


//--------------------- .nv.info._Z7indexerI15InitMultiStructJPiS1_S1_EEviiT_DpT0_ --------------------------
	.section	.nv.info._Z7indexerI15InitMultiStructJPiS1_S1_EEviiT_DpT0_,"",@"SHT_CUDA_INFO"
	.sectionflags	@""
	.align	4


	//----- nvinfo : EIATTR_CUDA_API_VERSION
	.align		4
        /*0000*/ 	.byte	0x04, 0x37
        /*0002*/ 	.short	(.L_7 - .L_6)
.L_6:
        /*0004*/ 	.word	0x00000082


	//----- nvinfo : EIATTR_KPARAM_INFO
	.align		4
.L_7:
        /*0008*/ 	.byte	0x04, 0x17
        /*000a*/ 	.short	(.L_9 - .L_8)
.L_8:
        /*000c*/ 	.word	0x00000000
        /*0010*/ 	.short	0x0005
        /*0012*/ 	.short	0x0020
        /*0014*/ 	.byte	0x00, 0xf5, 0x21, 0x00


	//----- nvinfo : EIATTR_KPARAM_INFO
	.align		4
.L_9:
        /*0018*/ 	.byte	0x04, 0x17
        /*001a*/ 	.short	(.L_11 - .L_10)
.L_10:
        /*001c*/ 	.word	0x00000000
        /*0020*/ 	.short	0x0004
        /*0022*/ 	.short	0x0018
        /*0024*/ 	.byte	0x00, 0xf5, 0x21, 0x00


	//----- nvinfo : EIATTR_KPARAM_INFO
	.align		4
.L_11:
        /*0028*/ 	.byte	0x04, 0x17
        /*002a*/ 	.short	(.L_13 - .L_12)
.L_12:
        /*002c*/ 	.word	0x00000000
        /*0030*/ 	.short	0x0003
        /*0032*/ 	.short	0x0010
        /*0034*/ 	.byte	0x00, 0xf5, 0x21, 0x00


	//----- nvinfo : EIATTR_KPARAM_INFO
	.align		4
.L_13:
        /*0038*/ 	.byte	0x04, 0x17
        /*003a*/ 	.short	(.L_15 - .L_14)
.L_14:
        /*003c*/ 	.word	0x00000000
        /*0040*/ 	.short	0x0002
        /*0042*/ 	.short	0x0008
        /*0044*/ 	.byte	0x00, 0xf0, 0x05, 0x00


	//----- nvinfo : EIATTR_KPARAM_INFO
	.align		4
.L_15:
        /*0048*/ 	.byte	0x04, 0x17
        /*004a*/ 	.short	(.L_17 - .L_16)
.L_16:
        /*004c*/ 	.word	0x00000000
        /*0050*/ 	.short	0x0001
        /*0052*/ 	.short	0x0004
        /*0054*/ 	.byte	0x00, 0xf0, 0x11, 0x00


	//----- nvinfo : EIATTR_KPARAM_INFO
	.align		4
.L_17:
        /*0058*/ 	.byte	0x04, 0x17
        /*005a*/ 	.short	(.L_19 - .L_18)
.L_18:
        /*005c*/ 	.word	0x00000000
        /*0060*/ 	.short	0x0000
        /*0062*/ 	.short	0x0000
        /*0064*/ 	.byte	0x00, 0xf0, 0x11, 0x00


	//----- nvinfo : EIATTR_SPARSE_MMA_MASK
	.align		4
.L_19:
        /*0068*/ 	.byte	0x03, 0x50
        /*006a*/ 	.short	0x0000


	//----- nvinfo : EIATTR_MAXREG_COUNT
	.align		4
        /*006c*/ 	.byte	0x03, 0x1b
        /*006e*/ 	.short	0x00ff


	//----- nvinfo : EIATTR_MERCURY_ISA_VERSION
	.align		4
        /*0070*/ 	.byte	0x03, 0x5f
        /*0072*/ 	.short	0x0101


	//----- nvinfo : EIATTR_VRC_CTA_INIT_COUNT
	.align		4
        /*0074*/ 	.byte	0x02, 0x4a
	.zero		1
	.zero		1


	//----- nvinfo : EIATTR_EXIT_INSTR_OFFSETS
	.align		4
        /*0078*/ 	.byte	0x04, 0x1c
        /*007a*/ 	.short	(.L_21 - .L_20)


	//   ....[0]....
.L_20:
        /*007c*/ 	.word	0x00000070


	//   ....[1]....
        /*0080*/ 	.word	0x00000120


	//----- nvinfo : EIATTR_CBANK_PARAM_SIZE
	.align		4
.L_21:
        /*0084*/ 	.byte	0x03, 0x19
        /*0086*/ 	.short	0x0028


	//----- nvinfo : EIATTR_PARAM_CBANK
	.align		4
        /*0088*/ 	.byte	0x04, 0x0a
        /*008a*/ 	.short	(.L_23 - .L_22)
	.align		4
.L_22:
        /*008c*/ 	.word	index@(.nv.constant0._Z7indexerI15InitMultiStructJPiS1_S1_EEviiT_DpT0_)
        /*0090*/ 	.short	0x0380
        /*0092*/ 	.short	0x0028


	//----- nvinfo : EIATTR_SW_WAR
	.align		4
.L_23:
        /*0094*/ 	.byte	0x04, 0x36
        /*0096*/ 	.short	(.L_25 - .L_24)
.L_24:
        /*0098*/ 	.word	0x00000008
.L_25:


//--------------------- .nv.callgraph             --------------------------
	.section	.nv.callgraph,"",@"SHT_CUDA_CALLGRAPH"
	.align	4
	.sectionentsize	8
	.align		4
        /*0000*/ 	.word	0x00000000
	.align		4
        /*0004*/ 	.word	0xffffffff
	.align		4
        /*0008*/ 	.word	0x00000000
	.align		4
        /*000c*/ 	.word	0xfffffffe
	.align		4
        /*0010*/ 	.word	0x00000000
	.align		4
        /*0014*/ 	.word	0xfffffffd
	.align		4
        /*0018*/ 	.word	0x00000000
	.align		4
        /*001c*/ 	.word	0xfffffffc


//--------------------- .text._Z7indexerI15InitMultiStructJPiS1_S1_EEviiT_DpT0_ --------------------------
	.section	.text._Z7indexerI15InitMultiStructJPiS1_S1_EEviiT_DpT0_,"ax",@progbits
	.align	128
        .global         _Z7indexerI15InitMultiStructJPiS1_S1_EEviiT_DpT0_
        .type           _Z7indexerI15InitMultiStructJPiS1_S1_EEviiT_DpT0_,@function
        .size           _Z7indexerI15InitMultiStructJPiS1_S1_EEviiT_DpT0_,(.L_x_1 - _Z7indexerI15InitMultiStructJPiS1_S1_EEviiT_DpT0_)
        .other          _Z7indexerI15InitMultiStructJPiS1_S1_EEviiT_DpT0_,@"STO_CUDA_ENTRY STV_DEFAULT"
_Z7indexerI15InitMultiStructJPiS1_S1_EEviiT_DpT0_:
.text._Z7indexerI15InitMultiStructJPiS1_S1_EEviiT_DpT0_:
[----:B------:R-:W-:Y:S01]  /*0000*/  LDC R1, c[0x0][0x37c] ;  /* 0x0000df00ff017b82 */ /* 0x000fe20000000800 */
[----:B------:R-:W0:Y:S07]  /*0010*/  S2R R9, SR_TID.X ;  /* 0x0000000000097919 */ /* 0x000e2e0000002100 */
[----:B------:R-:W0:Y:S01]  /*0020*/  S2UR UR4, SR_CTAID.X ;  /* 0x00000000000479c3 */ /* 0x000e220000002500 */
[----:B------:R-:W1:Y:S07]  /*0030*/  LDCU UR5, c[0x0][0x384] ;  /* 0x00007080ff0577ac */ /* 0x000e6e0008000800 */
[----:B------:R-:W0:Y:S02]  /*0040*/  LDC R0, c[0x0][0x360] ;  /* 0x0000d800ff007b82 */ /* 0x000e240000000800 */
[----:B0-----:R-:W-:-:S05]  /*0050*/  IMAD R9, R0, UR4, R9 ;  /* 0x0000000400097c24 */ /* 0x001fca000f8e0209 */
[----:B-1----:R-:W-:-:S13]  /*0060*/  ISETP.GE.AND P0, PT, R9, UR5, PT ;  /* 0x0000000509007c0c */ /* 0x002fda000bf06270 */
[----:B------:R-:W-:Y:S05]  /*0070*/  @P0 EXIT ;  /* 0x000000000000094d */ /* 0x000fea0003800000 */
[----:B------:R-:W0:Y:S01]  /*0080*/  LDC.64 R2, c[0x0][0x390] ;  /* 0x0000e400ff027b82 */ /* 0x000e220000000a00 */
[----:B------:R-:W1:Y:S07]  /*0090*/  LDCU.64 UR4, c[0x0][0x358] ;  /* 0x00006b00ff0477ac */ /* 0x000e6e0008000a00 */
[----:B------:R-:W2:Y:S08]  /*00a0*/  LDC.64 R4, c[0x0][0x398] ;  /* 0x0000e600ff047b82 */ /* 0x000eb00000000a00 */
[----:B------:R-:W3:Y:S01]  /*00b0*/  LDC.64 R6, c[0x0][0x3a0] ;  /* 0x0000e800ff067b82 */ /* 0x000ee20000000a00 */
[----:B0-----:R-:W-:-:S05]  /*00c0*/  IMAD.WIDE R2, R9, 0x4, R2 ;  /* 0x0000000409027825 */ /* 0x001fca00078e0202 */
[----:B-1----:R-:W-:Y:S01]  /*00d0*/  STG.E desc[UR4][R2.64], RZ ;  /* 0x000000ff02007986 */ /* 0x002fe2000c101904 */
[----:B--2---:R-:W-:-:S05]  /*00e0*/  IMAD.WIDE R4, R9, 0x4, R4 ;  /* 0x0000000409047825 */ /* 0x004fca00078e0204 */
[----:B------:R-:W-:Y:S01]  /*00f0*/  STG.E desc[UR4][R4.64], R9 ;  /* 0x0000000904007986 */ /* 0x000fe2000c101904 */
[----:B---3--:R-:W-:-:S05]  /*0100*/  IMAD.WIDE R6, R9, 0x4, R6 ;  /* 0x0000000409067825 */ /* 0x008fca00078e0206 */
[----:B------:R-:W-:Y:S01]  /*0110*/  STG.E desc[UR4][R6.64], R9 ;  /* 0x0000000906007986 */ /* 0x000fe2000c101904 */
[----:B------:R-:W-:Y:S05]  /*0120*/  EXIT ;  /* 0x000000000000794d */ /* 0x000fea0003800000 */
.L_x_0:
[----:B------:R-:W-:-:S00]  /*0130*/  BRA `(.L_x_0) ;  /* 0xfffffffc00fc7947 */ /* 0x000fc0000383ffff */
[----:B------:R-:W-:-:S00]  /*0140*/  NOP ;  /* 0x0000000000007918 */ /* 0x000fc00000000000 */
        /* <DEDUP_REMOVED lines=11> */
.L_x_1:


//--------------------- .nv.shared.reserved.0     --------------------------
	.section	.nv.shared.reserved.0,"aw",@nobits
	.weak		__nv_reservedSMEM_offset_0_alias
	.size		__nv_reservedSMEM_offset_0_alias, 0, 64
	.other		__nv_reservedSMEM_offset_0_alias,@"STO_CUDA_RESERVED_SHARED STV_DEFAULT"
__nv_reservedSMEM_offset_0_alias:
	.zero		0
	.zero		64


//--------------------- .nv.constant0._Z7indexerI15InitMultiStructJPiS1_S1_EEviiT_DpT0_ --------------------------
	.section	.nv.constant0._Z7indexerI15InitMultiStructJPiS1_S1_EEviiT_DpT0_,"a",@progbits
	.sectionflags	@""
	.align	4
.nv.constant0._Z7indexerI15InitMultiStructJPiS1_S1_EEviiT_DpT0_:
	.zero		936


//--------------------- SYMBOLS --------------------------

	.type		.nv.reservedSmem.offset0,@object
	.size		.nv.reservedSmem.offset0,0x4
